//
// Generated by NVIDIA NVVM Compiler
//
// Compiler Build ID: CL-36424714
// Cuda compilation tools, release 13.0, V13.0.88
// Based on NVVM 20.0.0
//

.version 9.0
.target sm_100
.address_size 64

	// .globl	default_function_kernel_1

.visible .entry default_function_kernel_1(
	.param .u64 .ptr .align 1 default_function_kernel_1_param_0,
	.param .u64 .ptr .align 1 default_function_kernel_1_param_1,
	.param .u64 .ptr .align 1 default_function_kernel_1_param_2
)
.maxntid 5
{
	.reg .b32 	%r<4>;
	.reg .b32 	%f<4>;
	.reg .b64 	%rd<11>;

	ld.param.u64 	%rd1, [default_function_kernel_1_param_0];
	ld.param.u64 	%rd2, [default_function_kernel_1_param_1];
	ld.param.u64 	%rd3, [default_function_kernel_1_param_2];
	cvta.to.global.u64 	%rd4, %rd1;
	cvta.to.global.u64 	%rd5, %rd3;
	cvta.to.global.u64 	%rd6, %rd2;
	mov.u32 	%r1, %ctaid.x;
	mov.u32 	%r2, %tid.x;
	mad.lo.s32 	%r3, %r1, 5, %r2;
	mul.wide.u32 	%rd7, %r3, 4;
	add.s64 	%rd8, %rd6, %rd7;
	ld.global.nc.f32 	%f1, [%rd8];
	add.s64 	%rd9, %rd5, %rd7;
	ld.global.nc.f32 	%f2, [%rd9];
	sub.f32 	%f3, %f1, %f2;
	add.s64 	%rd10, %rd4, %rd7;
	st.global.f32 	[%rd10], %f3;
	ret;

}
	// .globl	default_function_kernel
.visible .entry default_function_kernel(
	.param .u64 .ptr .align 1 default_function_kernel_param_0,
	.param .u64 .ptr .align 1 default_function_kernel_param_1,
	.param .u64 .ptr .align 1 default_function_kernel_param_2
)
.maxntid 40
{
	.reg .b32 	%r<4>;
	.reg .b32 	%f<4>;
	.reg .b64 	%rd<11>;

	ld.param.u64 	%rd1, [default_function_kernel_param_0];
	ld.param.u64 	%rd2, [default_function_kernel_param_1];
	ld.param.u64 	%rd3, [default_function_kernel_param_2];
	cvta.to.global.u64 	%rd4, %rd1;
	cvta.to.global.u64 	%rd5, %rd3;
	cvta.to.global.u64 	%rd6, %rd2;
	mov.u32 	%r1, %ctaid.x;
	mov.u32 	%r2, %tid.x;
	mad.lo.s32 	%r3, %r1, 40, %r2;
	mul.wide.u32 	%rd7, %r3, 4;
	add.s64 	%rd8, %rd6, %rd7;
	ld.global.nc.f32 	%f1, [%rd8];
	add.s64 	%rd9, %rd5, %rd7;
	ld.global.nc.f32 	%f2, [%rd9];
	div.rn.f32 	%f3, %f1, %f2;
	add.s64 	%rd10, %rd4, %rd7;
	st.global.f32 	[%rd10], %f3;
	ret;

}


// ===== COMPILED SASS (sm_100) =====

	.target	sm_100

	.elftype	@"ET_EXEC"


//--------------------- .note.nv.tkinfo           --------------------------
	.section	.note.nv.tkinfo,"",@"SHT_NOTE"
	.sectionflags	@"SHF_NOTE_NV_TKINFO"
	.tkinfo
        /*0018*/ 	.word	0x00000002
        /*0030*/ 	.string	""
        /*0030*/ 	.string	"ptxas"
        /*0030*/ 	.string	"Cuda compilation tools, release 13.0, V13.0.88"
        /*0030*/ 	.string	"Build cuda_13.0.r13.0/compiler.36424714_0"
        /*0030*/ 	.string	"-arch sm_100 -m 64 "



//--------------------- .note.nv.cuinfo           --------------------------
	.section	.note.nv.cuinfo,"",@"SHT_NOTE"
	.sectionflags	@"SHF_NOTE_NV_CUINFO"
        /*0018*/ 	.short	0x0002
        /*001a*/ 	.short	0x0064
        /*001c*/ 	.short	0x0082
	.zero		2


//--------------------- .nv.info                  --------------------------
	.section	.nv.info,"",@"SHT_CUDA_INFO"
	.align	4


	//----- nvinfo : EIATTR_REGCOUNT
	.align		4
        /*0000*/ 	.byte	0x04, 0x2f
        /*0002*/ 	.short	(.L_1 - .L_0)
	.align		4
.L_0:
        /*0004*/ 	.word	index@(default_function_kernel_1)
        /*0008*/ 	.word	0x0000000c


	//----- nvinfo : EIATTR_FRAME_SIZE
	.align		4
.L_1:
        /*000c*/ 	.byte	0x04, 0x11
        /*000e*/ 	.short	(.L_3 - .L_2)
	.align		4
.L_2:
        /*0010*/ 	.word	index@(default_function_kernel_1)
        /*0014*/ 	.word	0x00000000


	//----- nvinfo : EIATTR_REGCOUNT
	.align		4
.L_3:
        /*0018*/ 	.byte	0x04, 0x2f
        /*001a*/ 	.short	(.L_5 - .L_4)
	.align		4
.L_4:
        /*001c*/ 	.word	index@(default_function_kernel)
        /*0020*/ 	.word	0x00000010


	//----- nvinfo : EIATTR_FRAME_SIZE
	.align		4
.L_5:
        /*0024*/ 	.byte	0x04, 0x11
        /*0026*/ 	.short	(.L_7 - .L_6)
	.align		4
.L_6:
        /*0028*/ 	.word	index@($__internal_0_$__cuda_sm3x_div_rn_noftz_f32_slowpath)
        /*002c*/ 	.word	0x00000000


	//----- nvinfo : EIATTR_FRAME_SIZE
	.align		4
.L_7:
        /*0030*/ 	.byte	0x04, 0x11
        /*0032*/ 	.short	(.L_9 - .L_8)
	.align		4
.L_8:
        /*0034*/ 	.word	index@(default_function_kernel)
        /*0038*/ 	.word	0x00000000


	//----- nvinfo : EIATTR_MIN_STACK_SIZE
	.align		4
.L_9:
        /*003c*/ 	.byte	0x04, 0x12
        /*003e*/ 	.short	(.L_11 - .L_10)
	.align		4
.L_10:
        /*0040*/ 	.word	index@(default_function_kernel)
        /*0044*/ 	.word	0x00000000


	//----- nvinfo : EIATTR_MIN_STACK_SIZE
	.align		4
.L_11:
        /*0048*/ 	.byte	0x04, 0x12
        /*004a*/ 	.short	(.L_13 - .L_12)
	.align		4
.L_12:
        /*004c*/ 	.word	index@(default_function_kernel_1)
        /*0050*/ 	.word	0x00000000
.L_13:


//--------------------- .nv.compat                --------------------------
	.section	.nv.compat,"",@"SHT_CUDA_COMPAT_INFO"
	.align	4
        /*0000*/ 	.byte	0x02, 0x09, 0x00, 0x00, 0x02, 0x02, 0x01, 0x00, 0x02, 0x05, 0x05, 0x00, 0x03, 0x07, 0x01, 0x01
        /*0010*/ 	.byte	0x02, 0x03, 0x00, 0x00, 0x02, 0x06, 0x01, 0x00, 0x04, 0x0b, 0x08, 0x00, 0x01, 0x00, 0x00, 0x00
        /*0020*/ 	.byte	0x00, 0x00, 0x00, 0x00


//--------------------- .nv.info.default_function_kernel --------------------------
	.section	.nv.info.default_function_kernel,"",@"SHT_CUDA_INFO"
	.sectionflags	@""
	.align	4


	//----- nvinfo : EIATTR_CUDA_API_VERSION
	.align		4
        /*0000*/ 	.byte	0x04, 0x37
        /*0002*/ 	.short	(.L_15 - .L_14)
.L_14:
        /*0004*/ 	.word	0x00000082


	//----- nvinfo : EIATTR_KPARAM_INFO
	.align		4
.L_15:
        /*0008*/ 	.byte	0x04, 0x17
        /*000a*/ 	.short	(.L_17 - .L_16)
.L_16:
        /*000c*/ 	.word	0x00000000
        /*0010*/ 	.short	0x0002
        /*0012*/ 	.short	0x0010
        /*0014*/ 	.byte	0x00, 0xf5, 0x21, 0x00


	//----- nvinfo : EIATTR_KPARAM_INFO
	.align		4
.L_17:
        /*0018*/ 	.byte	0x04, 0x17
        /*001a*/ 	.short	(.L_19 - .L_18)
.L_18:
        /*001c*/ 	.word	0x00000000
        /*0020*/ 	.short	0x0001
        /*0022*/ 	.short	0x0008
        /*0024*/ 	.byte	0x00, 0xf5, 0x21, 0x00


	//----- nvinfo : EIATTR_KPARAM_INFO
	.align		4
.L_19:
        /*0028*/ 	.byte	0x04, 0x17
        /*002a*/ 	.short	(.L_21 - .L_20)
.L_20:
        /*002c*/ 	.word	0x00000000
        /*0030*/ 	.short	0x0000
        /*0032*/ 	.short	0x0000
        /*0034*/ 	.byte	0x00, 0xf5, 0x21, 0x00


	//----- nvinfo : EIATTR_SPARSE_MMA_MASK
	.align		4
.L_21:
        /*0038*/ 	.byte	0x03, 0x50
        /*003a*/ 	.short	0x0000


	//----- nvinfo : EIATTR_MAXREG_COUNT
	.align		4
        /*003c*/ 	.byte	0x03, 0x1b
        /*003e*/ 	.short	0x00ff


	//----- nvinfo : EIATTR_MERCURY_ISA_VERSION
	.align		4
        /*0040*/ 	.byte	0x03, 0x5f
        /*0042*/ 	.short	0x0101


	//----- nvinfo : EIATTR_VRC_CTA_INIT_COUNT
	.align		4
        /*0044*/ 	.byte	0x02, 0x4a
	.zero		1
	.zero		1


	//----- nvinfo : EIATTR_EXIT_INSTR_OFFSETS
	.align		4
        /*0048*/ 	.byte	0x04, 0x1c
        /*004a*/ 	.short	(.L_23 - .L_22)


	//   ....[0]....
.L_22:
        /*004c*/ 	.word	0x000001b0


	//----- nvinfo : EIATTR_MAX_THREADS
	.align		4
.L_23:
        /*0050*/ 	.byte	0x04, 0x05
        /*0052*/ 	.short	(.L_25 - .L_24)
.L_24:
        /*0054*/ 	.word	0x00000028
        /*0058*/ 	.word	0x00000001
        /*005c*/ 	.word	0x00000001


	//----- nvinfo : EIATTR_CRS_STACK_SIZE
	.align		4
.L_25:
        /*0060*/ 	.byte	0x04, 0x1e
        /*0062*/ 	.short	(.L_27 - .L_26)
.L_26:
        /*0064*/ 	.word	0x00000000


	//----- nvinfo : EIATTR_CBANK_PARAM_SIZE
	.align		4
.L_27:
        /*0068*/ 	.byte	0x03, 0x19
        /*006a*/ 	.short	0x0018


	//----- nvinfo : EIATTR_PARAM_CBANK
	.align		4
        /*006c*/ 	.byte	0x04, 0x0a
        /*006e*/ 	.short	(.L_29 - .L_28)
	.align		4
.L_28:
        /*0070*/ 	.word	index@(.nv.constant0.default_function_kernel)
        /*0074*/ 	.short	0x0380
        /*0076*/ 	.short	0x0018


	//----- nvinfo : EIATTR_SW_WAR
	.align		4
.L_29:
        /*0078*/ 	.byte	0x04, 0x36
        /*007a*/ 	.short	(.L_31 - .L_30)
.L_30:
        /*007c*/ 	.word	0x00000008
.L_31:


//--------------------- .nv.info.default_function_kernel_1 --------------------------
	.section	.nv.info.default_function_kernel_1,"",@"SHT_CUDA_INFO"
	.sectionflags	@""
	.align	4


	//----- nvinfo : EIATTR_CUDA_API_VERSION
	.align		4
        /*0000*/ 	.byte	0x04, 0x37
        /*0002*/ 	.short	(.L_33 - .L_32)
.L_32:
        /*0004*/ 	.word	0x00000082


	//----- nvinfo : EIATTR_KPARAM_INFO
	.align		4
.L_33:
        /*0008*/ 	.byte	0x04, 0x17
        /*000a*/ 	.short	(.L_35 - .L_34)
.L_34:
        /*000c*/ 	.word	0x00000000
        /*0010*/ 	.short	0x0002
        /*0012*/ 	.short	0x0010
        /*0014*/ 	.byte	0x00, 0xf5, 0x21, 0x00


	//----- nvinfo : EIATTR_KPARAM_INFO
	.align		4
.L_35:
        /*0018*/ 	.byte	0x04, 0x17
        /*001a*/ 	.short	(.L_37 - .L_36)
.L_36:
        /*001c*/ 	.word	0x00000000
        /*0020*/ 	.short	0x0001
        /*0022*/ 	.short	0x0008
        /*0024*/ 	.byte	0x00, 0xf5, 0x21, 0x00


	//----- nvinfo : EIATTR_KPARAM_INFO
	.align		4
.L_37:
        /*0028*/ 	.byte	0x04, 0x17
        /*002a*/ 	.short	(.L_39 - .L_38)
.L_38:
        /*002c*/ 	.word	0x00000000
        /*0030*/ 	.short	0x0000
        /*0032*/ 	.short	0x0000
        /*0034*/ 	.byte	0x00, 0xf5, 0x21, 0x00


	//----- nvinfo : EIATTR_SPARSE_MMA_MASK
	.align		4
.L_39:
        /*0038*/ 	.byte	0x03, 0x50
        /*003a*/ 	.short	0x0000


	//----- nvinfo : EIATTR_MAXREG_COUNT
	.align		4
        /*003c*/ 	.byte	0x03, 0x1b
        /*003e*/ 	.short	0x00ff


	//----- nvinfo : EIATTR_MERCURY_ISA_VERSION
	.align		4
        /*0040*/ 	.byte	0x03, 0x5f
        /*0042*/ 	.short	0x0101


	//----- nvinfo : EIATTR_VRC_CTA_INIT_COUNT
	.align		4
        /*0044*/ 	.byte	0x02, 0x4a
	.zero		1
	.zero		1


	//----- nvinfo : EIATTR_EXIT_INSTR_OFFSETS
	.align		4
        /*0048*/ 	.byte	0x04, 0x1c
        /*004a*/ 	.short	(.L_41 - .L_40)


	//   ....[0]....
.L_40:
        /*004c*/ 	.word	0x000000f0


	//----- nvinfo : EIATTR_MAX_THREADS
	.align		4
.L_41:
        /*0050*/ 	.byte	0x04, 0x05
        /*0052*/ 	.short	(.L_43 - .L_42)
.L_42:
        /*0054*/ 	.word	0x00000005
        /*0058*/ 	.word	0x00000001
        /*005c*/ 	.word	0x00000001


	//----- nvinfo : EIATTR_CBANK_PARAM_SIZE
	.align		4
.L_43:
        /*0060*/ 	.byte	0x03, 0x19
        /*0062*/ 	.short	0x0018


	//----- nvinfo : EIATTR_PARAM_CBANK
	.align		4
        /*0064*/ 	.byte	0x04, 0x0a
        /*0066*/ 	.short	(.L_45 - .L_44)
	.align		4
.L_44:
        /*0068*/ 	.word	index@(.nv.constant0.default_function_kernel_1)
        /*006c*/ 	.short	0x0380
        /*006e*/ 	.short	0x0018


	//----- nvinfo : EIATTR_SW_WAR
	.align		4
.L_45:
        /*0070*/ 	.byte	0x04, 0x36
        /*0072*/ 	.short	(.L_47 - .L_46)
.L_46:
        /*0074*/ 	.word	0x00000008
.L_47:


//--------------------- .nv.callgraph             --------------------------
	.section	.nv.callgraph,"",@"SHT_CUDA_CALLGRAPH"
	.align	4
	.sectionentsize	8
	.align		4
        /*0000*/ 	.word	0x00000000
	.align		4
        /*0004*/ 	.word	0xffffffff
	.align		4
        /*0008*/ 	.word	0x00000000
	.align		4
        /*000c*/ 	.word	0xfffffffe
	.align		4
        /*0010*/ 	.word	0x00000000
	.align		4
        /*0014*/ 	.word	0xfffffffd
	.align		4
        /*0018*/ 	.word	0x00000000
	.align		4
        /*001c*/ 	.word	0xfffffffc


//--------------------- .text.default_function_kernel --------------------------
	.section	.text.default_function_kernel,"ax",@progbits
	.align	128
        .global         default_function_kernel
        .type           default_function_kernel,@function
        .size           default_function_kernel,(.L_x_15 - default_function_kernel)
        .other          default_function_kernel,@"STO_CUDA_ENTRY STV_DEFAULT"
default_function_kernel:
.text.default_function_kernel:
[----:B------:R-:W-:Y:S01]  /*0000*/  LDC R1, c[0x0][0x37c] ;  /* 0x0000df00ff017b82 */ /* 0x000fe20000000800 */
[----:B------:R-:W0:Y:S07]  /*0010*/  S2R R2, SR_CTAID.X ;  /* 0x0000000000027919 */ /* 0x000e2e0000002500 */
[----:B------:R-:W1:Y:S01]  /*0020*/  LDC.64 R6, c[0x0][0x390] ;  /* 0x0000e400ff067b82 */ /* 0x000e620000000a00 */
[----:B------:R-:W2:Y:S01]  /*0030*/  LDCU.64 UR4, c[0x0][0x358] ;  /* 0x00006b00ff0477ac */ /* 0x000ea20008000a00 */
[----:B------:R-:W0:Y:S06]  /*0040*/  S2R R3, SR_TID.X ;  /* 0x0000000000037919 */ /* 0x000e2c0000002100 */
[----:B------:R-:W3:Y:S01]  /*0050*/  LDC.64 R4, c[0x0][0x388] ;  /* 0x0000e200ff047b82 */ /* 0x000ee20000000a00 */
[----:B0-----:R-:W-:-:S04]  /*0060*/  IMAD R2, R2, 0x28, R3 ;  /* 0x0000002802027824 */ /* 0x001fc800078e0203 */
[----:B-1----:R-:W-:-:S05]  /*0070*/  IMAD.WIDE.U32 R6, R2, 0x4, R6 ;  /* 0x0000000402067825 */ /* 0x002fca00078e0006 */
[----:B--2---:R-:W2:Y:S01]  /*0080*/  LDG.E.CONSTANT R3, desc[UR4][R6.64] ;  /* 0x0000000406037981 */ /* 0x004ea2000c1e9900 */
[----:B---3--:R-:W-:-:S05]  /*0090*/  IMAD.WIDE.U32 R4, R2, 0x4, R4 ;  /* 0x0000000402047825 */ /* 0x008fca00078e0004 */
[----:B------:R-:W3:Y:S01]  /*00a0*/  LDG.E.CONSTANT R0, desc[UR4][R4.64] ;  /* 0x0000000404007981 */ /* 0x000ee2000c1e9900 */
[----:B------:R-:W-:Y:S01]  /*00b0*/  BSSY.RECONVERGENT B0, `(.L_x_0) ;  /* 0x000000c000007945 */ /* 0x000fe20003800200 */
[----:B--2---:R-:W0:Y:S08]  /*00c0*/  MUFU.RCP R8, R3 ;  /* 0x0000000300087308 */ /* 0x004e300000001000 */
[----:B---3--:R-:W1:Y:S01]  /*00d0*/  FCHK P0, R0, R3 ;  /* 0x0000000300007302 */ /* 0x008e620000000000 */
[----:B0-----:R-:W-:-:S04]  /*00e0*/  FFMA R9, -R3, R8, 1 ;  /* 0x3f80000003097423 */ /* 0x001fc80000000108 */
[----:B------:R-:W-:-:S04]  /*00f0*/  FFMA R9, R8, R9, R8 ;  /* 0x0000000908097223 */ /* 0x000fc80000000008 */
[----:B------:R-:W-:-:S04]  /*0100*/  FFMA R8, R0, R9, RZ ;  /* 0x0000000900087223 */ /* 0x000fc800000000ff */
[----:B------:R-:W-:-:S04]  /*0110*/  FFMA R10, -R3, R8, R0 ;  /* 0x00000008030a7223 */ /* 0x000fc80000000100 */
[----:B------:R-:W-:Y:S01]  /*0120*/  FFMA R9, R9, R10, R8 ;  /* 0x0000000a09097223 */ /* 0x000fe20000000008 */
[----:B-1----:R-:W-:Y:S06]  /*0130*/  @!P0 BRA `(.L_x_1) ;  /* 0x00000000000c8947 */ /* 0x002fec0003800000 */
[----:B------:R-:W-:-:S07]  /*0140*/  MOV R4, 0x160 ;  /* 0x0000016000047802 */ /* 0x000fce0000000f00 */
[----:B------:R-:W-:Y:S05]  /*0150*/  CALL.REL.NOINC `($__internal_0_$__cuda_sm3x_div_rn_noftz_f32_slowpath) ;  /* 0x0000000000187944 */ /* 0x000fea0003c00000 */
[----:B------:R-:W-:-:S07]  /*0160*/  IMAD.MOV.U32 R9, RZ, RZ, R0 ;  /* 0x000000ffff097224 */ /* 0x000fce00078e0000 */
.L_x_1:
[----:B------:R-:W-:Y:S05]  /*0170*/  BSYNC.RECONVERGENT B0 ;  /* 0x0000000000007941 */ /* 0x000fea0003800200 */
.L_x_0:
[----:B------:R-:W0:Y:S02]  /*0180*/  LDC.64 R4, c[0x0][0x380] ;  /* 0x0000e000ff047b82 */ /* 0x000e240000000a00 */
[----:B0-----:R-:W-:-:S05]  /*0190*/  IMAD.WIDE.U32 R2, R2, 0x4, R4 ;  /* 0x0000000402027825 */ /* 0x001fca00078e0004 */
[----:B------:R-:W-:Y:S01]  /*01a0*/  STG.E desc[UR4][R2.64], R9 ;  /* 0x0000000902007986 */ /* 0x000fe2000c101904 */
[----:B------:R-:W-:Y:S05]  /*01b0*/  EXIT ;  /* 0x000000000000794d */ /* 0x000fea0003800000 */
        .weak           $__internal_0_$__cuda_sm3x_div_rn_noftz_f32_slowpath
        .type           $__internal_0_$__cuda_sm3x_div_rn_noftz_f32_slowpath,@function
        .size           $__internal_0_$__cuda_sm3x_div_rn_noftz_f32_slowpath,(.L_x_15 - $__internal_0_$__cuda_sm3x_div_rn_noftz_f32_slowpath)
$__internal_0_$__cuda_sm3x_div_rn_noftz_f32_slowpath:
[--C-:B------:R-:W-:Y:S01]  /*01c0*/  SHF.R.U32.HI R6, RZ, 0x17, R3.reuse ;  /* 0x00000017ff067819 */ /* 0x100fe20000011603 */
[----:B------:R-:W-:Y:S01]  /*01d0*/  BSSY.RECONVERGENT B1, `(.L_x_2) ;  /* 0x0000064000017945 */ /* 0x000fe20003800200 */
[--C-:B------:R-:W-:Y:S01]  /*01e0*/  SHF.R.U32.HI R5, RZ, 0x17, R0.reuse ;  /* 0x00000017ff057819 */ /* 0x100fe20000011600 */
[----:B------:R-:W-:Y:S01]  /*01f0*/  IMAD.MOV.U32 R7, RZ, RZ, R0 ;  /* 0x000000ffff077224 */ /* 0x000fe200078e0000 */
[----:B------:R-:W-:Y:S01]  /*0200*/  LOP3.LUT R6, R6, 0xff, RZ, 0xc0, !PT ;  /* 0x000000ff06067812 */ /* 0x000fe200078ec0ff */
[----:B------:R-:W-:Y:S01]  /*0210*/  IMAD.MOV.U32 R8, RZ, RZ, R3 ;  /* 0x000000ffff087224 */ /* 0x000fe200078e0003 */
[----:B------:R-:W-:-:S03]  /*0220*/  LOP3.LUT R5, R5, 0xff, RZ, 0xc0, !PT ;  /* 0x000000ff05057812 */ /* 0x000fc600078ec0ff */
[----:B------:R-:W-:Y:S02]  /*0230*/  VIADD R11, R6, 0xffffffff ;  /* 0xffffffff060b7836 */ /* 0x000fe40000000000 */
[----:B------:R-:W-:-:S03]  /*0240*/  VIADD R10, R5, 0xffffffff ;  /* 0xffffffff050a7836 */ /* 0x000fc60000000000 */
[----:B------:R-:W-:-:S04]  /*0250*/  ISETP.GT.U32.AND P0, PT, R11, 0xfd, PT ;  /* 0x000000fd0b00780c */ /* 0x000fc80003f04070 */
[----:B------:R-:W-:-:S13]  /*0260*/  ISETP.GT.U32.OR P0, PT, R10, 0xfd, P0 ;  /* 0x000000fd0a00780c */ /* 0x000fda0000704470 */
[----:B------:R-:W-:Y:S01]  /*0270*/  @!P0 IMAD.MOV.U32 R9, RZ, RZ, RZ ;  /* 0x000000ffff098224 */ /* 0x000fe200078e00ff */
[----:B------:R-:W-:Y:S06]  /*0280*/  @!P0 BRA `(.L_x_3) ;  /* 0x00000000005c8947 */ /* 0x000fec0003800000 */
[----:B------:R-:W-:Y:S02]  /*0290*/  FSETP.GTU.FTZ.AND P0, PT, |R0|, +INF , PT ;  /* 0x7f8000000000780b */ /* 0x000fe40003f1c200 */
[----:B------:R-:W-:-:S04]  /*02a0*/  FSETP.GTU.FTZ.AND P1, PT, |R3|, +INF , PT ;  /* 0x7f8000000300780b */ /* 0x000fc80003f3c200 */
[----:B------:R-:W-:-:S13]  /*02b0*/  PLOP3.LUT P0, PT, P0, P1, PT, 0xf8, 0x8f ;  /* 0x00000000008f781c */ /* 0x000fda0000703f70 */
[----:B------:R-:W-:Y:S05]  /*02c0*/  @P0 BRA `(.L_x_4) ;  /* 0x00000004004c0947 */ /* 0x000fea0003800000 */
[----:B------:R-:W-:-:S13]  /*02d0*/  LOP3.LUT P0, RZ, R8, 0x7fffffff, R7, 0xc8, !PT ;  /* 0x7fffffff08ff7812 */ /* 0x000fda000780c807 */
[----:B------:R-:W-:Y:S05]  /*02e0*/  @!P0 BRA `(.L_x_5) ;  /* 0x00000004003c8947 */ /* 0x000fea0003800000 */
[C---:B------:R-:W-:Y:S02]  /*02f0*/  FSETP.NEU.FTZ.AND P2, PT, |R0|.reuse, +INF , PT ;  /* 0x7f8000000000780b */ /* 0x040fe40003f5d200 */
[----:B------:R-:W-:Y:S02]  /*0300*/  FSETP.NEU.FTZ.AND P1, PT, |R3|, +INF , PT ;  /* 0x7f8000000300780b */ /* 0x000fe40003f3d200 */
[----:B------:R-:W-:-:S11]  /*0310*/  FSETP.NEU.FTZ.AND P0, PT, |R0|, +INF , PT ;  /* 0x7f8000000000780b */ /* 0x000fd60003f1d200 */
[----:B------:R-:W-:Y:S05]  /*0320*/  @!P1 BRA !P2, `(.L_x_5) ;  /* 0x00000004002c9947 */ /* 0x000fea0005000000 */
[----:B------:R-:W-:-:S04]  /*0330*/  LOP3.LUT P2, RZ, R7, 0x7fffffff, RZ, 0xc0, !PT ;  /* 0x7fffffff07ff7812 */ /* 0x000fc8000784c0ff */
[----:B------:R-:W-:-:S13]  /*0340*/  PLOP3.LUT P1, PT, P1, P2, PT, 0x2f, 0xf2 ;  /* 0x0000000000f2781c */ /* 0x000fda0000f24577 */
[----:B------:R-:W-:Y:S05]  /*0350*/  @P1 BRA `(.L_x_6) ;  /* 0x0000000400181947 */ /* 0x000fea0003800000 */
[----:B------:R-:W-:-:S04]  /*0360*/  LOP3.LUT P1, RZ, R8, 0x7fffffff, RZ, 0xc0, !PT ;  /* 0x7fffffff08ff7812 */ /* 0x000fc8000782c0ff */
[----:B------:R-:W-:-:S13]  /*0370*/  PLOP3.LUT P0, PT, P0, P1, PT, 0x2f, 0xf2 ;  /* 0x0000000000f2781c */ /* 0x000fda0000702577 */
[----:B------:R-:W-:Y:S05]  /*0380*/  @P0 BRA `(.L_x_7) ;  /* 0x0000000400000947 */ /* 0x000fea0003800000 */
[----:B------:R-:W-:Y:S02]  /*0390*/  ISETP.GE.AND P0, PT, R10, RZ, PT ;  /* 0x000000ff0a00720c */ /* 0x000fe40003f06270 */
[----:B------:R-:W-:-:S11]  /*03a0*/  ISETP.GE.AND P1, PT, R11, RZ, PT ;  /* 0x000000ff0b00720c */ /* 0x000fd60003f26270 */
[----:B------:R-:W-:Y:S02]  /*03b0*/  @P0 IMAD.MOV.U32 R9, RZ, RZ, RZ ;  /* 0x000000ffff090224 */ /* 0x000fe400078e00ff */
[----:B------:R-:W-:Y:S01]  /*03c0*/  @!P0 FFMA R7, R0, 1.84467440737095516160e+19, RZ ;  /* 0x5f80000000078823 */ /* 0x000fe200000000ff */
[----:B------:R-:W-:Y:S02]  /*03d0*/  @!P0 IMAD.MOV.U32 R9, RZ, RZ, -0x40 ;  /* 0xffffffc0ff098424 */ /* 0x000fe400078e00ff */
[----:B------:R-:W-:Y:S02]  /*03e0*/  @!P1 FFMA R8, R3, 1.84467440737095516160e+19, RZ ;  /* 0x5f80000003089823 */ /* 0x000fe400000000ff */
[----:B------:R-:W-:-:S07]  /*03f0*/  @!P1 VIADD R9, R9, 0x40 ;  /* 0x0000004009099836 */ /* 0x000fce0000000000 */
.L_x_3:
[----:B------:R-:W-:Y:S01]  /*0400*/  LEA R3, R6, 0xc0800000, 0x17 ;  /* 0xc080000006037811 */ /* 0x000fe200078eb8ff */
[----:B------:R-:W-:Y:S01]  /*0410*/  VIADD R5, R5, 0xffffff81 ;  /* 0xffffff8105057836 */ /* 0x000fe20000000000 */
[----:B------:R-:W-:Y:S03]  /*0420*/  BSSY.RECONVERGENT B2, `(.L_x_8) ;  /* 0x0000035000027945 */ /* 0x000fe60003800200 */
[----:B------:R-:W-:Y:S01]  /*0430*/  IMAD.IADD R3, R8, 0x1, -R3 ;  /* 0x0000000108037824 */ /* 0x000fe200078e0a03 */
[C---:B------:R-:W-:Y:S01]  /*0440*/  IADD3 R6, PT, PT, R5.reuse, 0x7f, -R6 ;  /* 0x0000007f05067810 */ /* 0x040fe20007ffe806 */
[----:B------:R-:W-:Y:S02]  /*0450*/  IMAD R0, R5, -0x800000, R7 ;  /* 0xff80000005007824 */ /* 0x000fe400078e0207 */
[----:B------:R-:W0:Y:S01]  /*0460*/  MUFU.RCP R8, R3 ;  /* 0x0000000300087308 */ /* 0x000e220000001000 */
[----:B------:R-:W-:Y:S01]  /*0470*/  FADD.FTZ R11, -R3, -RZ ;  /* 0x800000ff030b7221 */ /* 0x000fe20000010100 */
[----:B------:R-:W-:-:S03]  /*0480*/  IMAD.IADD R6, R6, 0x1, R9 ;  /* 0x0000000106067824 */ /* 0x000fc600078e0209 */
[----:B0-----:R-:W-:-:S04]  /*0490*/  FFMA R13, R8, R11, 1 ;  /* 0x3f800000080d7423 */ /* 0x001fc8000000000b */
[----:B------:R-:W-:-:S04]  /*04a0*/  FFMA R10, R8, R13, R8 ;  /* 0x0000000d080a7223 */ /* 0x000fc80000000008 */
[----:B------:R-:W-:-:S04]  /*04b0*/  FFMA R7, R0, R10, RZ ;  /* 0x0000000a00077223 */ /* 0x000fc800000000ff */
[----:B------:R-:W-:-:S04]  /*04c0*/  FFMA R8, R11, R7, R0 ;  /* 0x000000070b087223 */ /* 0x000fc80000000000 */
[----:B------:R-:W-:-:S04]  /*04d0*/  FFMA R7, R10, R8, R7 ;  /* 0x000000080a077223 */ /* 0x000fc80000000007 */
[----:B------:R-:W-:-:S04]  /*04e0*/  FFMA R8, R11, R7, R0 ;  /* 0x000000070b087223 */ /* 0x000fc80000000000 */
[----:B------:R-:W-:-:S05]  /*04f0*/  FFMA R0, R10, R8, R7 ;  /* 0x000000080a007223 */ /* 0x000fca0000000007 */
[----:B------:R-:W-:-:S04]  /*0500*/  SHF.R.U32.HI R3, RZ, 0x17, R0 ;  /* 0x00000017ff037819 */ /* 0x000fc80000011600 */
[----:B------:R-:W-:-:S05]  /*0510*/  LOP3.LUT R3, R3, 0xff, RZ, 0xc0, !PT ;  /* 0x000000ff03037812 */ /* 0x000fca00078ec0ff */
[----:B------:R-:W-:-:S04]  /*0520*/  IMAD.IADD R9, R3, 0x1, R6 ;  /* 0x0000000103097824 */ /* 0x000fc800078e0206 */
[----:B------:R-:W-:-:S05]  /*0530*/  VIADD R3, R9, 0xffffffff ;  /* 0xffffffff09037836 */ /* 0x000fca0000000000 */
[----:B------:R-:W-:-:S13]  /*0540*/  ISETP.GE.U32.AND P0, PT, R3, 0xfe, PT ;  /* 0x000000fe0300780c */ /* 0x000fda0003f06070 */
[----:B------:R-:W-:Y:S05]  /*0550*/  @!P0 BRA `(.L_x_9) ;  /* 0x0000000000808947 */ /* 0x000fea0003800000 */
[----:B------:R-:W-:-:S13]  /*0560*/  ISETP.GT.AND P0, PT, R9, 0xfe, PT ;  /* 0x000000fe0900780c */ /* 0x000fda0003f04270 */
[----:B------:R-:W-:Y:S05]  /*0570*/  @P0 BRA `(.L_x_10) ;  /* 0x00000000006c0947 */ /* 0x000fea0003800000 */
[----:B------:R-:W-:-:S13]  /*0580*/  ISETP.GE.AND P0, PT, R9, 0x1, PT ;  /* 0x000000010900780c */ /* 0x000fda0003f06270 */
[----:B------:R-:W-:Y:S05]  /*0590*/  @P0 BRA `(.L_x_11) ;  /* 0x0000000000740947 */ /* 0x000fea0003800000 */
[----:B------:R-:W-:Y:S02]  /*05a0*/  ISETP.GE.AND P0, PT, R9, -0x18, PT ;  /* 0xffffffe80900780c */ /* 0x000fe40003f06270 */
[----:B------:R-:W-:-:S11]  /*05b0*/  LOP3.LUT R0, R0, 0x80000000, RZ, 0xc0, !PT ;  /* 0x8000000000007812 */ /* 0x000fd600078ec0ff */
[----:B------:R-:W-:Y:S05]  /*05c0*/  @!P0 BRA `(.L_x_11) ;  /* 0x0000000000688947 */ /* 0x000fea0003800000 */
[CCC-:B------:R-:W-:Y:S01]  /*05d0*/  FFMA.RZ R3, R10.reuse, R8.reuse, R7.reuse ;  /* 0x000000080a037223 */ /* 0x1c0fe2000000c007 */
[CCC-:B------:R-:W-:Y:S01]  /*05e0*/  FFMA.RM R6, R10.reuse, R8.reuse, R7.reuse ;  /* 0x000000080a067223 */ /* 0x1c0fe20000004007 */
[C---:B------:R-:W-:Y:S02]  /*05f0*/  ISETP.NE.AND P2, PT, R9.reuse, RZ, PT ;  /* 0x000000ff0900720c */ /* 0x040fe40003f45270 */
[----:B------:R-:W-:Y:S02]  /*0600*/  ISETP.NE.AND P1, PT, R9, RZ, PT ;  /* 0x000000ff0900720c */ /* 0x000fe40003f25270 */
[----:B------:R-:W-:Y:S01]  /*0610*/  LOP3.LUT R5, R3, 0x7fffff, RZ, 0xc0, !PT ;  /* 0x007fffff03057812 */ /* 0x000fe200078ec0ff */
[----:B------:R-:W-:Y:S01]  /*0620*/  FFMA.RP R3, R10, R8, R7 ;  /* 0x000000080a037223 */ /* 0x000fe20000008007 */
[----:B------:R-:W-:Y:S02]  /*0630*/  VIADD R8, R9, 0x20 ;  /* 0x0000002009087836 */ /* 0x000fe40000000000 */
[----:B------:R-:W-:Y:S01]  /*0640*/  LOP3.LUT R5, R5, 0x800000, RZ, 0xfc, !PT ;  /* 0x0080000005057812 */ /* 0x000fe200078efcff */
[----:B------:R-:W-:Y:S01]  /*0650*/  IMAD.MOV R7, RZ, RZ, -R9 ;  /* 0x000000ffff077224 */ /* 0x000fe200078e0a09 */
[----:B------:R-:W-:-:S02]  /*0660*/  FSETP.NEU.FTZ.AND P0, PT, R3, R6, PT ;  /* 0x000000060300720b */ /* 0x000fc40003f1d000 */
[----:B------:R-:W-:Y:S02]  /*0670*/  SHF.L.U32 R8, R5, R8, RZ ;  /* 0x0000000805087219 */ /* 0x000fe400000006ff */
[----:B------:R-:W-:Y:S02]  /*0680*/  SEL R6, R7, RZ, P2 ;  /* 0x000000ff07067207 */ /* 0x000fe40001000000 */
[----:B------:R-:W-:Y:S02]  /*0690*/  ISETP.NE.AND P1, PT, R8, RZ, P1 ;  /* 0x000000ff0800720c */ /* 0x000fe40000f25270 */
[----:B------:R-:W-:Y:S02]  /*06a0*/  SHF.R.U32.HI R6, RZ, R6, R5 ;  /* 0x00000006ff067219 */ /* 0x000fe40000011605 */
[----:B------:R-:W-:Y:S02]  /*06b0*/  PLOP3.LUT P0, PT, P0, P1, PT, 0xf8, 0x8f ;  /* 0x00000000008f781c */ /* 0x000fe40000703f70 */
[----:B------:R-:W-:-:S02]  /*06c0*/  SHF.R.U32.HI R8, RZ, 0x1, R6 ;  /* 0x00000001ff087819 */ /* 0x000fc40000011606 */
[----:B------:R-:W-:-:S04]  /*06d0*/  SEL R3, RZ, 0x1, !P0 ;  /* 0x00000001ff037807 */ /* 0x000fc80004000000 */
[----:B------:R-:W-:-:S04]  /*06e0*/  LOP3.LUT R3, R3, 0x1, R8, 0xf8, !PT ;  /* 0x0000000103037812 */ /* 0x000fc800078ef808 */
[----:B------:R-:W-:-:S05]  /*06f0*/  LOP3.LUT R3, R3, R6, RZ, 0xc0, !PT ;  /* 0x0000000603037212 */ /* 0x000fca00078ec0ff */
[----:B------:R-:W-:-:S05]  /*0700*/  IMAD.IADD R3, R8, 0x1, R3 ;  /* 0x0000000108037824 */ /* 0x000fca00078e0203 */
[----:B------:R-:W-:Y:S01]  /*0710*/  LOP3.LUT R0, R3, R0, RZ, 0xfc, !PT ;  /* 0x0000000003007212 */ /* 0x000fe200078efcff */
[----:B------:R-:W-:Y:S06]  /*0720*/  BRA `(.L_x_11) ;  /* 0x0000000000107947 */ /* 0x000fec0003800000 */
.L_x_10:
[----:B------:R-:W-:-:S04]  /*0730*/  LOP3.LUT R0, R0, 0x80000000, RZ, 0xc0, !PT ;  /* 0x8000000000007812 */ /* 0x000fc800078ec0ff */
[----:B------:R-:W-:Y:S01]  /*0740*/  LOP3.LUT R0, R0, 0x7f800000, RZ, 0xfc, !PT ;  /* 0x7f80000000007812 */ /* 0x000fe200078efcff */
[----:B------:R-:W-:Y:S06]  /*0750*/  BRA `(.L_x_11) ;  /* 0x0000000000047947 */ /* 0x000fec0003800000 */
.L_x_9:
[----:B------:R-:W-:-:S07]  /*0760*/  IMAD R0, R6, 0x800000, R0 ;  /* 0x0080000006007824 */ /* 0x000fce00078e0200 */
.L_x_11:
[----:B------:R-:W-:Y:S05]  /*0770*/  BSYNC.RECONVERGENT B2 ;  /* 0x0000000000027941 */ /* 0x000fea0003800200 */
.L_x_8:
[----:B------:R-:W-:Y:S05]  /*0780*/  BRA `(.L_x_12) ;  /* 0x0000000000207947 */ /* 0x000fea0003800000 */
.L_x_7:
[----:B------:R-:W-:-:S04]  /*0790*/  LOP3.LUT R0, R8, 0x80000000, R7, 0x48, !PT ;  /* 0x8000000008007812 */ /* 0x000fc800078e4807 */
[----:B------:R-:W-:Y:S01]  /*07a0*/  LOP3.LUT R0, R0, 0x7f800000, RZ, 0xfc, !PT ;  /* 0x7f80000000007812 */ /* 0x000fe200078efcff */
[----:B------:R-:W-:Y:S06]  /*07b0*/  BRA `(.L_x_12) ;  /* 0x0000000000147947 */ /* 0x000fec0003800000 */
.L_x_6:
[----:B------:R-:W-:Y:S01]  /*07c0*/  LOP3.LUT R0, R8, 0x80000000, R7, 0x48, !PT ;  /* 0x8000000008007812 */ /* 0x000fe200078e4807 */
[----:B------:R-:W-:Y:S06]  /*07d0*/  BRA `(.L_x_12) ;  /* 0x00000000000c7947 */ /* 0x000fec0003800000 */
.L_x_5:
[----:B------:R-:W0:Y:S01]  /*07e0*/  MUFU.RSQ R0, -QNAN ;  /* 0xffc0000000007908 */ /* 0x000e220000001400 */
[----:B------:R-:W-:Y:S05]  /*07f0*/  BRA `(.L_x_12) ;  /* 0x0000000000047947 */ /* 0x000fea0003800000 */
.L_x_4:
[----:B------:R-:W-:-:S07]  /*0800*/  FADD.FTZ R0, R0, R3 ;  /* 0x0000000300007221 */ /* 0x000fce0000010000 */
.L_x_12:
[----:B------:R-:W-:Y:S05]  /*0810*/  BSYNC.RECONVERGENT B1 ;  /* 0x0000000000017941 */ /* 0x000fea0003800200 */
.L_x_2:
[----:B------:R-:W-:-:S04]  /*0820*/  IMAD.MOV.U32 R5, RZ, RZ, 0x0 ;  /* 0x00000000ff057424 */ /* 0x000fc800078e00ff */
[----:B0-----:R-:W-:Y:S05]  /*0830*/  RET.REL.NODEC R4 `(default_function_kernel) ;  /* 0xfffffff404f07950 */ /* 0x001fea0003c3ffff */
.L_x_13:
[----:B------:R-:W-:-:S00]  /*0840*/  BRA `(.L_x_13) ;  /* 0xfffffffc00fc7947 */ /* 0x000fc0000383ffff */
[----:B------:R-:W-:-:S00]  /*0850*/  NOP ;  /* 0x0000000000007918 */ /* 0x000fc00000000000 */
        /* <DEDUP_REMOVED lines=10> */
.L_x_15:


//--------------------- .text.default_function_kernel_1 --------------------------
	.section	.text.default_function_kernel_1,"ax",@progbits
	.align	128
        .global         default_function_kernel_1
        .type           default_function_kernel_1,@function
        .size           default_function_kernel_1,(.L_x_17 - default_function_kernel_1)
        .other          default_function_kernel_1,@"STO_CUDA_ENTRY STV_DEFAULT"
default_function_kernel_1:
.text.default_function_kernel_1:
[----:B------:R-:W-:Y:S01]  /*0000*/  LDC R1, c[0x0][0x37c] ;  /* 0x0000df00ff017b82 */ /* 0x000fe20000000800 */
[----:B------:R-:W0:Y:S07]  /*0010*/  S2R R9, SR_CTAID.X ;  /* 0x0000000000097919 */ /* 0x000e2e0000002500 */
[----:B------:R-:W1:Y:S01]  /*0020*/  LDC.64 R2, c[0x0][0x388] ;  /* 0x0000e200ff027b82 */ /* 0x000e620000000a00 */
[----:B------:R-:W2:Y:S01]  /*0030*/  LDCU.64 UR4, c[0x0][0x358] ;  /* 0x00006b00ff0477ac */ /* 0x000ea20008000a00 */
[----:B------:R-:W0:Y:S06]  /*0040*/  S2R R0, SR_TID.X ;  /* 0x0000000000007919 */ /* 0x000e2c0000002100 */
[----:B------:R-:W3:Y:S08]  /*0050*/  LDC.64 R4, c[0x0][0x390] ;  /* 0x0000e400ff047b82 */ /* 0x000ef00000000a00 */
[----:B------:R-:W4:Y:S01]  /*0060*/  LDC.64 R6, c[0x0][0x380] ;  /* 0x0000e000ff067b82 */ /* 0x000f220000000a00 */
[----:B0-----:R-:W-:-:S04]  /*0070*/  IMAD R9, R9, 0x5, R0 ;  /* 0x0000000509097824 */ /* 0x001fc800078e0200 */
[----:B-1----:R-:W-:-:S04]  /*0080*/  IMAD.WIDE.U32 R2, R9, 0x4, R2 ;  /* 0x0000000409027825 */ /* 0x002fc800078e0002 */
[C---:B---3--:R-:W-:Y:S02]  /*0090*/  IMAD.WIDE.U32 R4, R9.reuse, 0x4, R4 ;  /* 0x0000000409047825 */ /* 0x048fe400078e0004 */
[----:B--2---:R-:W2:Y:S04]  /*00a0*/  LDG.E.CONSTANT R2, desc[UR4][R2.64] ;  /* 0x0000000402027981 */ /* 0x004ea8000c1e9900 */
[----:B------:R-:W2:Y:S01]  /*00b0*/  LDG.E.CONSTANT R5, desc[UR4][R4.64] ;  /* 0x0000000404057981 */ /* 0x000ea2000c1e9900 */
[----:B----4-:R-:W-:-:S04]  /*00c0*/  IMAD.WIDE.U32 R6, R9, 0x4, R6 ;  /* 0x0000000409067825 */ /* 0x010fc800078e0006 */
[----:B--2---:R-:W-:-:S05]  /*00d0*/  FADD R9, R2, -R5 ;  /* 0x8000000502097221 */ /* 0x004fca0000000000 */
[----:B------:R-:W-:Y:S01]  /*00e0*/  STG.E desc[UR4][R6.64], R9 ;  /* 0x0000000906007986 */ /* 0x000fe2000c101904 */
[----:B------:R-:W-:Y:S05]  /*00f0*/  EXIT ;  /* 0x000000000000794d */ /* 0x000fea0003800000 */
.L_x_14:
        /* <DEDUP_REMOVED lines=16> */
.L_x_17:


//--------------------- .nv.shared.reserved.0     --------------------------
	.section	.nv.shared.reserved.0,"aw",@nobits
	.weak		__nv_reservedSMEM_offset_0_alias
	.size		__nv_reservedSMEM_offset_0_alias, 0, 64
	.other		__nv_reservedSMEM_offset_0_alias,@"STO_CUDA_RESERVED_SHARED STV_DEFAULT"
__nv_reservedSMEM_offset_0_alias:
	.zero		0
	.zero		64


//--------------------- .nv.constant0.default_function_kernel --------------------------
	.section	.nv.constant0.default_function_kernel,"a",@progbits
	.sectionflags	@""
	.align	4
.nv.constant0.default_function_kernel:
	.zero		920


//--------------------- .nv.constant0.default_function_kernel_1 --------------------------
	.section	.nv.constant0.default_function_kernel_1,"a",@progbits
	.sectionflags	@""
	.align	4
.nv.constant0.default_function_kernel_1:
	.zero		920


//--------------------- SYMBOLS --------------------------

	.type		.nv.reservedSmem.offset0,@object
	.size		.nv.reservedSmem.offset0,0x4
